//
// Generated by NVIDIA NVVM Compiler
//
// Compiler Build ID: CL-36424714
// Cuda compilation tools, release 13.0, V13.0.88
// Based on NVVM 20.0.0
//

.version 9.0
.target sm_100
.address_size 64

	// .globl	_Z24finite_difference_kernelPdS_
.const .align 8 .b8 gpuConstants[40];

.visible .entry _Z24finite_difference_kernelPdS_(
	.param .u64 .ptr .align 1 _Z24finite_difference_kernelPdS__param_0,
	.param .u64 .ptr .align 1 _Z24finite_difference_kernelPdS__param_1
)
{
	.reg .b32 	%r<2>;
	.reg .b64 	%rd<8>;
	.reg .b64 	%fd<14>;

	ld.param.u64 	%rd1, [_Z24finite_difference_kernelPdS__param_0];
	ld.param.u64 	%rd2, [_Z24finite_difference_kernelPdS__param_1];
	cvta.to.global.u64 	%rd3, %rd2;
	cvta.to.global.u64 	%rd4, %rd1;
	mov.u32 	%r1, %tid.x;
	mul.wide.u32 	%rd5, %r1, 8;
	add.s64 	%rd6, %rd4, %rd5;
	ld.global.f64 	%fd1, [%rd6+8];
	ld.const.f64 	%fd2, [gpuConstants+16];
	ld.const.f64 	%fd3, [gpuConstants+8];
	mul.f64 	%fd4, %fd2, %fd3;
	ld.const.f64 	%fd5, [gpuConstants+24];
	add.f64 	%fd6, %fd5, %fd5;
	div.rn.f64 	%fd7, %fd4, %fd6;
	ld.global.f64 	%fd8, [%rd6+16];
	ld.global.f64 	%fd9, [%rd6];
	add.f64 	%fd10, %fd8, %fd9;
	add.f64 	%fd11, %fd1, %fd1;
	sub.f64 	%fd12, %fd10, %fd11;
	fma.rn.f64 	%fd13, %fd7, %fd12, %fd1;
	add.s64 	%rd7, %rd3, %rd5;
	st.global.f64 	[%rd7+8], %fd13;
	ret;

}


// ===== COMPILED SASS (sm_100) =====

	.target	sm_100

	.elftype	@"ET_EXEC"


//--------------------- .note.nv.tkinfo           --------------------------
	.section	.note.nv.tkinfo,"",@"SHT_NOTE"
	.sectionflags	@"SHF_NOTE_NV_TKINFO"
	.tkinfo
        /*0018*/ 	.word	0x00000002
        /*0030*/ 	.string	""
        /*0030*/ 	.string	"ptxas"
        /*0030*/ 	.string	"Cuda compilation tools, release 13.0, V13.0.88"
        /*0030*/ 	.string	"Build cuda_13.0.r13.0/compiler.36424714_0"
        /*0030*/ 	.string	"-arch sm_100 -m 64 "



//--------------------- .note.nv.cuinfo           --------------------------
	.section	.note.nv.cuinfo,"",@"SHT_NOTE"
	.sectionflags	@"SHF_NOTE_NV_CUINFO"
        /*0018*/ 	.short	0x0002
        /*001a*/ 	.short	0x0064
        /*001c*/ 	.short	0x0082
	.zero		2


//--------------------- .nv.info                  --------------------------
	.section	.nv.info,"",@"SHT_CUDA_INFO"
	.align	4


	//----- nvinfo : EIATTR_REGCOUNT
	.align		4
        /*0000*/ 	.byte	0x04, 0x2f
        /*0002*/ 	.short	(.L_2 - .L_1)
	.align		4
.L_1:
        /*0004*/ 	.word	index@(_Z24finite_difference_kernelPdS_)
        /*0008*/ 	.word	0x0000001c


	//----- nvinfo : EIATTR_FRAME_SIZE
	.align		4
.L_2:
        /*000c*/ 	.byte	0x04, 0x11
        /*000e*/ 	.short	(.L_4 - .L_3)
	.align		4
.L_3:
        /*0010*/ 	.word	index@($__internal_0_$__cuda_sm20_div_rn_f64_full)
        /*0014*/ 	.word	0x00000000


	//----- nvinfo : EIATTR_FRAME_SIZE
	.align		4
.L_4:
        /*0018*/ 	.byte	0x04, 0x11
        /*001a*/ 	.short	(.L_6 - .L_5)
	.align		4
.L_5:
        /*001c*/ 	.word	index@(_Z24finite_difference_kernelPdS_)
        /*0020*/ 	.word	0x00000000


	//----- nvinfo : EIATTR_MIN_STACK_SIZE
	.align		4
.L_6:
        /*0024*/ 	.byte	0x04, 0x12
        /*0026*/ 	.short	(.L_8 - .L_7)
	.align		4
.L_7:
        /*0028*/ 	.word	index@(_Z24finite_difference_kernelPdS_)
        /*002c*/ 	.word	0x00000000
.L_8:


//--------------------- .nv.compat                --------------------------
	.section	.nv.compat,"",@"SHT_CUDA_COMPAT_INFO"
	.align	4
        /*0000*/ 	.byte	0x02, 0x09, 0x00, 0x00, 0x02, 0x02, 0x01, 0x00, 0x02, 0x05, 0x05, 0x00, 0x03, 0x07, 0x01, 0x01
        /*0010*/ 	.byte	0x02, 0x03, 0x00, 0x00, 0x02, 0x06, 0x01, 0x00, 0x04, 0x0b, 0x08, 0x00, 0x01, 0x00, 0x00, 0x00
        /*0020*/ 	.byte	0x00, 0x00, 0x00, 0x00


//--------------------- .nv.info._Z24finite_difference_kernelPdS_ --------------------------
	.section	.nv.info._Z24finite_difference_kernelPdS_,"",@"SHT_CUDA_INFO"
	.sectionflags	@""
	.align	4


	//----- nvinfo : EIATTR_CUDA_API_VERSION
	.align		4
        /*0000*/ 	.byte	0x04, 0x37
        /*0002*/ 	.short	(.L_10 - .L_9)
.L_9:
        /*0004*/ 	.word	0x00000082


	//----- nvinfo : EIATTR_KPARAM_INFO
	.align		4
.L_10:
        /*0008*/ 	.byte	0x04, 0x17
        /*000a*/ 	.short	(.L_12 - .L_11)
.L_11:
        /*000c*/ 	.word	0x00000000
        /*0010*/ 	.short	0x0001
        /*0012*/ 	.short	0x0008
        /*0014*/ 	.byte	0x00, 0xf5, 0x21, 0x00


	//----- nvinfo : EIATTR_KPARAM_INFO
	.align		4
.L_12:
        /*0018*/ 	.byte	0x04, 0x17
        /*001a*/ 	.short	(.L_14 - .L_13)
.L_13:
        /*001c*/ 	.word	0x00000000
        /*0020*/ 	.short	0x0000
        /*0022*/ 	.short	0x0000
        /*0024*/ 	.byte	0x00, 0xf5, 0x21, 0x00


	//----- nvinfo : EIATTR_SPARSE_MMA_MASK
	.align		4
.L_14:
        /*0028*/ 	.byte	0x03, 0x50
        /*002a*/ 	.short	0x0000


	//----- nvinfo : EIATTR_MAXREG_COUNT
	.align		4
        /*002c*/ 	.byte	0x03, 0x1b
        /*002e*/ 	.short	0x00ff


	//----- nvinfo : EIATTR_MERCURY_ISA_VERSION
	.align		4
        /*0030*/ 	.byte	0x03, 0x5f
        /*0032*/ 	.short	0x0101


	//----- nvinfo : EIATTR_VRC_CTA_INIT_COUNT
	.align		4
        /*0034*/ 	.byte	0x02, 0x4a
	.zero		1
	.zero		1


	//----- nvinfo : EIATTR_EXIT_INSTR_OFFSETS
	.align		4
        /*0038*/ 	.byte	0x04, 0x1c
        /*003a*/ 	.short	(.L_16 - .L_15)


	//   ....[0]....
.L_15:
        /*003c*/ 	.word	0x00000240


	//----- nvinfo : EIATTR_CRS_STACK_SIZE
	.align		4
.L_16:
        /*0040*/ 	.byte	0x04, 0x1e
        /*0042*/ 	.short	(.L_18 - .L_17)
.L_17:
        /*0044*/ 	.word	0x00000000


	//----- nvinfo : EIATTR_CBANK_PARAM_SIZE
	.align		4
.L_18:
        /*0048*/ 	.byte	0x03, 0x19
        /*004a*/ 	.short	0x0010


	//----- nvinfo : EIATTR_PARAM_CBANK
	.align		4
        /*004c*/ 	.byte	0x04, 0x0a
        /*004e*/ 	.short	(.L_20 - .L_19)
	.align		4
.L_19:
        /*0050*/ 	.word	index@(.nv.constant0._Z24finite_difference_kernelPdS_)
        /*0054*/ 	.short	0x0380
        /*0056*/ 	.short	0x0010


	//----- nvinfo : EIATTR_SW_WAR
	.align		4
.L_20:
        /*0058*/ 	.byte	0x04, 0x36
        /*005a*/ 	.short	(.L_22 - .L_21)
.L_21:
        /*005c*/ 	.word	0x00000008
.L_22:


//--------------------- .nv.callgraph             --------------------------
	.section	.nv.callgraph,"",@"SHT_CUDA_CALLGRAPH"
	.align	4
	.sectionentsize	8
	.align		4
        /*0000*/ 	.word	0x00000000
	.align		4
        /*0004*/ 	.word	0xffffffff
	.align		4
        /*0008*/ 	.word	0x00000000
	.align		4
        /*000c*/ 	.word	0xfffffffe
	.align		4
        /*0010*/ 	.word	0x00000000
	.align		4
        /*0014*/ 	.word	0xfffffffd
	.align		4
        /*0018*/ 	.word	0x00000000
	.align		4
        /*001c*/ 	.word	0xfffffffc


//--------------------- .nv.constant3             --------------------------
	.section	.nv.constant3,"a",@progbits
	.align	8
.nv.constant3:
	.type		gpuConstants,@object
	.size		gpuConstants,(.L_0 - gpuConstants)
gpuConstants:
	.zero		40
.L_0:


//--------------------- .text._Z24finite_difference_kernelPdS_ --------------------------
	.section	.text._Z24finite_difference_kernelPdS_,"ax",@progbits
	.align	128
        .global         _Z24finite_difference_kernelPdS_
        .type           _Z24finite_difference_kernelPdS_,@function
        .size           _Z24finite_difference_kernelPdS_,(.L_x_7 - _Z24finite_difference_kernelPdS_)
        .other          _Z24finite_difference_kernelPdS_,@"STO_CUDA_ENTRY STV_DEFAULT"
_Z24finite_difference_kernelPdS_:
.text._Z24finite_difference_kernelPdS_:
[----:B------:R-:W-:Y:S01]  /*0000*/  LDC R1, c[0x0][0x37c] ;  /* 0x0000df00ff017b82 */ /* 0x000fe20000000800 */
[----:B------:R-:W0:Y:S07]  /*0010*/  S2R R0, SR_TID.X ;  /* 0x0000000000007919 */ /* 0x000e2e0000002100 */
[----:B------:R-:W0:Y:S01]  /*0020*/  LDC.64 R6, c[0x0][0x380] ;  /* 0x0000e000ff067b82 */ /* 0x000e220000000a00 */
[----:B------:R-:W1:Y:S07]  /*0030*/  LDCU.64 UR4, c[0x0][0x358] ;  /* 0x00006b00ff0477ac */ /* 0x000e6e0008000a00 */
[----:B------:R-:W2:Y:S01]  /*0040*/  LDC.64 R8, c[0x3][0x18] ;  /* 0x00c00600ff087b82 */ /* 0x000ea20000000a00 */
[----:B------:R-:W-:Y:S01]  /*0050*/  IMAD.MOV.U32 R2, RZ, RZ, 0x1 ;  /* 0x00000001ff027424 */ /* 0x000fe200078e00ff */
[----:B------:R-:W3:Y:S06]  /*0060*/  LDCU.64 UR6, c[0x3][0x8] ;  /* 0x00c00100ff0677ac */ /* 0x000eec0008000a00 */
[----:B------:R-:W3:Y:S01]  /*0070*/  LDC.64 R14, c[0x3][0x10] ;  /* 0x00c00400ff0e7b82 */ /* 0x000ee20000000a00 */
[----:B0-----:R-:W-:-:S05]  /*0080*/  IMAD.WIDE.U32 R6, R0, 0x8, R6 ;  /* 0x0000000800067825 */ /* 0x001fca00078e0006 */
[----:B-1----:R0:W5:Y:S01]  /*0090*/  LDG.E.64 R4, desc[UR4][R6.64+0x8] ;  /* 0x0000080406047981 */ /* 0x002162000c1e1b00 */
[----:B--2---:R-:W-:-:S06]  /*00a0*/  DADD R8, R8, R8 ;  /* 0x0000000008087229 */ /* 0x004fcc0000000008 */
[----:B------:R-:W1:Y:S02]  /*00b0*/  MUFU.RCP64H R3, R9 ;  /* 0x0000000900037308 */ /* 0x000e640000001800 */
[----:B-1----:R-:W-:-:S08]  /*00c0*/  DFMA R10, -R8, R2, 1 ;  /* 0x3ff00000080a742b */ /* 0x002fd00000000102 */
[----:B------:R-:W-:-:S08]  /*00d0*/  DFMA R10, R10, R10, R10 ;  /* 0x0000000a0a0a722b */ /* 0x000fd0000000000a */
[----:B------:R-:W-:Y:S02]  /*00e0*/  DFMA R2, R2, R10, R2 ;  /* 0x0000000a0202722b */ /* 0x000fe40000000002 */
[----:B---3--:R-:W-:-:S06]  /*00f0*/  DMUL R10, R14, UR6 ;  /* 0x000000060e0a7c28 */ /* 0x008fcc0008000000 */
[----:B------:R-:W-:-:S04]  /*0100*/  DFMA R12, -R8, R2, 1 ;  /* 0x3ff00000080c742b */ /* 0x000fc80000000102 */
[----:B------:R-:W-:-:S04]  /*0110*/  FSETP.GEU.AND P1, PT, |R11|, 6.5827683646048100446e-37, PT ;  /* 0x036000000b00780b */ /* 0x000fc80003f2e200 */
[----:B------:R-:W-:-:S08]  /*0120*/  DFMA R2, R2, R12, R2 ;  /* 0x0000000c0202722b */ /* 0x000fd00000000002 */
[----:B------:R-:W-:-:S08]  /*0130*/  DMUL R12, R10, R2 ;  /* 0x000000020a0c7228 */ /* 0x000fd00000000000 */
[----:B------:R-:W-:-:S08]  /*0140*/  DFMA R14, -R8, R12, R10 ;  /* 0x0000000c080e722b */ /* 0x000fd0000000010a */
[----:B------:R-:W-:-:S10]  /*0150*/  DFMA R2, R2, R14, R12 ;  /* 0x0000000e0202722b */ /* 0x000fd4000000000c */
[----:B------:R-:W-:-:S05]  /*0160*/  FFMA R12, RZ, R9, R3 ;  /* 0x00000009ff0c7223 */ /* 0x000fca0000000003 */
[----:B------:R-:W-:-:S13]  /*0170*/  FSETP.GT.AND P0, PT, |R12|, 1.469367938527859385e-39, PT ;  /* 0x001000000c00780b */ /* 0x000fda0003f04200 */
[----:B0-----:R-:W-:Y:S05]  /*0180*/  @P0 BRA P1, `(.L_x_0) ;  /* 0x0000000000080947 */ /* 0x001fea0000800000 */
[----:B------:R-:W-:-:S07]  /*0190*/  MOV R14, 0x1b0 ;  /* 0x000001b0000e7802 */ /* 0x000fce0000000f00 */
[----:B-----5:R-:W-:Y:S05]  /*01a0*/  CALL.REL.NOINC `($__internal_0_$__cuda_sm20_div_rn_f64_full) ;  /* 0x0000000000287944 */ /* 0x020fea0003c00000 */
.L_x_0:
[----:B------:R-:W2:Y:S01]  /*01b0*/  LDG.E.64 R8, desc[UR4][R6.64+0x10] ;  /* 0x0000100406087981 */ /* 0x000ea2000c1e1b00 */
[----:B------:R-:W0:Y:S03]  /*01c0*/  LDC.64 R14, c[0x0][0x388] ;  /* 0x0000e200ff0e7b82 */ /* 0x000e260000000a00 */
[----:B------:R-:W2:Y:S01]  /*01d0*/  LDG.E.64 R10, desc[UR4][R6.64] ;  /* 0x00000004060a7981 */ /* 0x000ea2000c1e1b00 */
[----:B-----5:R-:W-:Y:S02]  /*01e0*/  DADD R12, R4, R4 ;  /* 0x00000000040c7229 */ /* 0x020fe40000000004 */
[----:B--2---:R-:W-:-:S08]  /*01f0*/  DADD R8, R8, R10 ;  /* 0x0000000008087229 */ /* 0x004fd0000000000a */
[----:B------:R-:W-:-:S08]  /*0200*/  DADD R8, R8, -R12 ;  /* 0x0000000008087229 */ /* 0x000fd0000000080c */
[----:B------:R-:W-:Y:S01]  /*0210*/  DFMA R8, R8, R2, R4 ;  /* 0x000000020808722b */ /* 0x000fe20000000004 */
[----:B0-----:R-:W-:-:S06]  /*0220*/  IMAD.WIDE.U32 R2, R0, 0x8, R14 ;  /* 0x0000000800027825 */ /* 0x001fcc00078e000e */
[----:B------:R-:W-:Y:S01]  /*0230*/  STG.E.64 desc[UR4][R2.64+0x8], R8 ;  /* 0x0000080802007986 */ /* 0x000fe2000c101b04 */
[----:B------:R-:W-:Y:S05]  /*0240*/  EXIT ;  /* 0x000000000000794d */ /* 0x000fea0003800000 */
        .weak           $__internal_0_$__cuda_sm20_div_rn_f64_full
        .type           $__internal_0_$__cuda_sm20_div_rn_f64_full,@function
        .size           $__internal_0_$__cuda_sm20_div_rn_f64_full,(.L_x_7 - $__internal_0_$__cuda_sm20_div_rn_f64_full)
$__internal_0_$__cuda_sm20_div_rn_f64_full:
[C---:B------:R-:W-:Y:S01]  /*0250*/  FSETP.GEU.AND P0, PT, |R9|.reuse, 1.469367938527859385e-39, PT ;  /* 0x001000000900780b */ /* 0x040fe20003f0e200 */
[----:B------:R-:W-:Y:S01]  /*0260*/  IMAD.MOV.U32 R16, RZ, RZ, 0x1 ;  /* 0x00000001ff107424 */ /* 0x000fe200078e00ff */
[C---:B------:R-:W-:Y:S01]  /*0270*/  LOP3.LUT R2, R9.reuse, 0x800fffff, RZ, 0xc0, !PT ;  /* 0x800fffff09027812 */ /* 0x040fe200078ec0ff */
[----:B------:R-:W-:Y:S01]  /*0280*/  IMAD.MOV.U32 R22, RZ, RZ, 0x1ca00000 ;  /* 0x1ca00000ff167424 */ /* 0x000fe200078e00ff */
[----:B------:R-:W-:Y:S02]  /*0290*/  LOP3.LUT R20, R9, 0x7ff00000, RZ, 0xc0, !PT ;  /* 0x7ff0000009147812 */ /* 0x000fe400078ec0ff */
[----:B------:R-:W-:Y:S01]  /*02a0*/  LOP3.LUT R3, R2, 0x3ff00000, RZ, 0xfc, !PT ;  /* 0x3ff0000002037812 */ /* 0x000fe200078efcff */
[----:B------:R-:W-:Y:S01]  /*02b0*/  IMAD.MOV.U32 R2, RZ, RZ, R8 ;  /* 0x000000ffff027224 */ /* 0x000fe200078e0008 */
[----:B------:R-:W-:-:S04]  /*02c0*/  LOP3.LUT R15, R11, 0x7ff00000, RZ, 0xc0, !PT ;  /* 0x7ff000000b0f7812 */ /* 0x000fc800078ec0ff */
[----:B------:R-:W-:Y:S01]  /*02d0*/  ISETP.GE.U32.AND P1, PT, R15, R20, PT ;  /* 0x000000140f00720c */ /* 0x000fe20003f26070 */
[----:B------:R-:W-:Y:S01]  /*02e0*/  @!P0 DMUL R2, R8, 8.98846567431157953865e+307 ;  /* 0x7fe0000008028828 */ /* 0x000fe20000000000 */
[----:B------:R-:W-:-:S05]  /*02f0*/  IMAD.MOV.U32 R23, RZ, RZ, R15 ;  /* 0x000000ffff177224 */ /* 0x000fca00078e000f */
[----:B------:R-:W0:Y:S02]  /*0300*/  MUFU.RCP64H R17, R3 ;  /* 0x0000000300117308 */ /* 0x000e240000001800 */
[----:B0-----:R-:W-:-:S08]  /*0310*/  DFMA R12, R16, -R2, 1 ;  /* 0x3ff00000100c742b */ /* 0x001fd00000000802 */
[----:B------:R-:W-:-:S08]  /*0320*/  DFMA R12, R12, R12, R12 ;  /* 0x0000000c0c0c722b */ /* 0x000fd0000000000c */
[----:B------:R-:W-:Y:S01]  /*0330*/  DFMA R16, R16, R12, R16 ;  /* 0x0000000c1010722b */ /* 0x000fe20000000010 */
[----:B------:R-:W-:Y:S01]  /*0340*/  SEL R13, R22, 0x63400000, !P1 ;  /* 0x63400000160d7807 */ /* 0x000fe20004800000 */
[----:B------:R-:W-:Y:S01]  /*0350*/  IMAD.MOV.U32 R12, RZ, RZ, R10 ;  /* 0x000000ffff0c7224 */ /* 0x000fe200078e000a */
[----:B------:R-:W-:Y:S02]  /*0360*/  FSETP.GEU.AND P1, PT, |R11|, 1.469367938527859385e-39, PT ;  /* 0x001000000b00780b */ /* 0x000fe40003f2e200 */
[----:B------:R-:W-:-:S03]  /*0370*/  LOP3.LUT R13, R13, 0x800fffff, R11, 0xf8, !PT ;  /* 0x800fffff0d0d7812 */ /* 0x000fc600078ef80b */
[----:B------:R-:W-:-:S08]  /*0380*/  DFMA R18, R16, -R2, 1 ;  /* 0x3ff000001012742b */ /* 0x000fd00000000802 */
[----:B------:R-:W-:Y:S01]  /*0390*/  DFMA R16, R16, R18, R16 ;  /* 0x000000121010722b */ /* 0x000fe20000000010 */
[----:B------:R-:W-:Y:S10]  /*03a0*/  @P1 BRA `(.L_x_1) ;  /* 0x0000000000201947 */ /* 0x000ff40003800000 */
[----:B------:R-:W-:-:S04]  /*03b0*/  LOP3.LUT R18, R9, 0x7ff00000, RZ, 0xc0, !PT ;  /* 0x7ff0000009127812 */ /* 0x000fc800078ec0ff */
[----:B------:R-:W-:Y:S01]  /*03c0*/  ISETP.GE.U32.AND P1, PT, R15, R18, PT ;  /* 0x000000120f00720c */ /* 0x000fe20003f26070 */
[----:B------:R-:W-:-:S03]  /*03d0*/  IMAD.MOV.U32 R18, RZ, RZ, RZ ;  /* 0x000000ffff127224 */ /* 0x000fc600078e00ff */
[----:B------:R-:W-:-:S04]  /*03e0*/  SEL R19, R22, 0x63400000, !P1 ;  /* 0x6340000016137807 */ /* 0x000fc80004800000 */
[----:B------:R-:W-:-:S04]  /*03f0*/  LOP3.LUT R19, R19, 0x80000000, R11, 0xf8, !PT ;  /* 0x8000000013137812 */ /* 0x000fc800078ef80b */
[----:B------:R-:W-:-:S06]  /*0400*/  LOP3.LUT R19, R19, 0x100000, RZ, 0xfc, !PT ;  /* 0x0010000013137812 */ /* 0x000fcc00078efcff */
[----:B------:R-:W-:-:S10]  /*0410*/  DFMA R12, R12, 2, -R18 ;  /* 0x400000000c0c782b */ /* 0x000fd40000000812 */
[----:B------:R-:W-:-:S07]  /*0420*/  LOP3.LUT R23, R13, 0x7ff00000, RZ, 0xc0, !PT ;  /* 0x7ff000000d177812 */ /* 0x000fce00078ec0ff */
.L_x_1:
[----:B------:R-:W-:Y:S01]  /*0430*/  IMAD.MOV.U32 R24, RZ, RZ, R20 ;  /* 0x000000ffff187224 */ /* 0x000fe200078e0014 */
[----:B------:R-:W-:Y:S01]  /*0440*/  @!P0 LOP3.LUT R24, R3, 0x7ff00000, RZ, 0xc0, !PT ;  /* 0x7ff0000003188812 */ /* 0x000fe200078ec0ff */
[----:B------:R-:W-:Y:S01]  /*0450*/  VIADD R25, R23, 0xffffffff ;  /* 0xffffffff17197836 */ /* 0x000fe20000000000 */
[----:B------:R-:W-:-:S04]  /*0460*/  DMUL R18, R16, R12 ;  /* 0x0000000c10127228 */ /* 0x000fc80000000000 */
[----:B------:R-:W-:Y:S01]  /*0470*/  ISETP.GT.U32.AND P0, PT, R25, 0x7feffffe, PT ;  /* 0x7feffffe1900780c */ /* 0x000fe20003f04070 */
[----:B------:R-:W-:-:S03]  /*0480*/  VIADD R25, R24, 0xffffffff ;  /* 0xffffffff18197836 */ /* 0x000fc60000000000 */
[----:B------:R-:W-:Y:S02]  /*0490*/  DFMA R20, R18, -R2, R12 ;  /* 0x800000021214722b */ /* 0x000fe4000000000c */
[----:B------:R-:W-:-:S06]  /*04a0*/  ISETP.GT.U32.OR P0, PT, R25, 0x7feffffe, P0 ;  /* 0x7feffffe1900780c */ /* 0x000fcc0000704470 */
[----:B------:R-:W-:-:S07]  /*04b0*/  DFMA R16, R16, R20, R18 ;  /* 0x000000141010722b */ /* 0x000fce0000000012 */
[----:B------:R-:W-:Y:S05]  /*04c0*/  @P0 BRA `(.L_x_2) ;  /* 0x00000000006c0947 */ /* 0x000fea0003800000 */
[----:B------:R-:W-:Y:S01]  /*04d0*/  LOP3.LUT R18, R9, 0x7ff00000, RZ, 0xc0, !PT ;  /* 0x7ff0000009127812 */ /* 0x000fe200078ec0ff */
[----:B------:R-:W-:-:S03]  /*04e0*/  IMAD.MOV.U32 R20, RZ, RZ, RZ ;  /* 0x000000ffff147224 */ /* 0x000fc600078e00ff */
[CC--:B------:R-:W-:Y:S02]  /*04f0*/  VIADDMNMX R10, R15.reuse, -R18.reuse, 0xb9600000, !PT ;  /* 0xb96000000f0a7446 */ /* 0x0c0fe40007800912 */
[----:B------:R-:W-:Y:S02]  /*0500*/  ISETP.GE.U32.AND P0, PT, R15, R18, PT ;  /* 0x000000120f00720c */ /* 0x000fe40003f06070 */
[----:B------:R-:W-:Y:S02]  /*0510*/  VIMNMX R10, PT, PT, R10, 0x46a00000, PT ;  /* 0x46a000000a0a7848 */ /* 0x000fe40003fe0100 */
[----:B------:R-:W-:-:S05]  /*0520*/  SEL R11, R22, 0x63400000, !P0 ;  /* 0x63400000160b7807 */ /* 0x000fca0004000000 */
[----:B------:R-:W-:-:S04]  /*0530*/  IMAD.IADD R10, R10, 0x1, -R11 ;  /* 0x000000010a0a7824 */ /* 0x000fc800078e0a0b */
[----:B------:R-:W-:-:S06]  /*0540*/  VIADD R21, R10, 0x7fe00000 ;  /* 0x7fe000000a157836 */ /* 0x000fcc0000000000 */
[----:B------:R-:W-:-:S10]  /*0550*/  DMUL R18, R16, R20 ;  /* 0x0000001410127228 */ /* 0x000fd40000000000 */
[----:B------:R-:W-:-:S13]  /*0560*/  FSETP.GTU.AND P0, PT, |R19|, 1.469367938527859385e-39, PT ;  /* 0x001000001300780b */ /* 0x000fda0003f0c200 */
[----:B------:R-:W-:Y:S05]  /*0570*/  @P0 BRA `(.L_x_3) ;  /* 0x0000000000940947 */ /* 0x000fea0003800000 */
[----:B------:R-:W-:Y:S01]  /*0580*/  DFMA R2, R16, -R2, R12 ;  /* 0x800000021002722b */ /* 0x000fe2000000000c */
[----:B------:R-:W-:-:S09]  /*0590*/  IMAD.MOV.U32 R20, RZ, RZ, RZ ;  /* 0x000000ffff147224 */ /* 0x000fd200078e00ff */
[C---:B------:R-:W-:Y:S02]  /*05a0*/  FSETP.NEU.AND P0, PT, R3.reuse, RZ, PT ;  /* 0x000000ff0300720b */ /* 0x040fe40003f0d000 */
[----:B------:R-:W-:-:S04]  /*05b0*/  LOP3.LUT R9, R3, 0x80000000, R9, 0x48, !PT ;  /* 0x8000000003097812 */ /* 0x000fc800078e4809 */
[----:B------:R-:W-:-:S07]  /*05c0*/  LOP3.LUT R21, R9, R21, RZ, 0xfc, !PT ;  /* 0x0000001509157212 */ /* 0x000fce00078efcff */
[----:B------:R-:W-:Y:S05]  /*05d0*/  @!P0 BRA `(.L_x_3) ;  /* 0x00000000007c8947 */ /* 0x000fea0003800000 */
[----:B------:R-:W-:Y:S02]  /*05e0*/  IMAD.MOV R3, RZ, RZ, -R10 ;  /* 0x000000ffff037224 */ /* 0x000fe400078e0a0a */
[----:B------:R-:W-:-:S06]  /*05f0*/  IMAD.MOV.U32 R2, RZ, RZ, RZ ;  /* 0x000000ffff027224 */ /* 0x000fcc00078e00ff */
[----:B------:R-:W-:Y:S02]  /*0600*/  DFMA R2, R18, -R2, R16 ;  /* 0x800000021202722b */ /* 0x000fe40000000010 */
[----:B------:R-:W-:-:S04]  /*0610*/  DMUL.RP R16, R16, R20 ;  /* 0x0000001410107228 */ /* 0x000fc80000008000 */
[----:B------:R-:W-:-:S04]  /*0620*/  IADD3 R2, PT, PT, -R10, -0x43300000, RZ ;  /* 0xbcd000000a027810 */ /* 0x000fc80007ffe1ff */
[----:B------:R-:W-:Y:S02]  /*0630*/  FSETP.NEU.AND P0, PT, |R3|, R2, PT ;  /* 0x000000020300720b */ /* 0x000fe40003f0d200 */
[----:B------:R-:W-:Y:S02]  /*0640*/  LOP3.LUT R9, R17, R9, RZ, 0x3c, !PT ;  /* 0x0000000911097212 */ /* 0x000fe400078e3cff */
[----:B------:R-:W-:Y:S02]  /*0650*/  FSEL R18, R16, R18, !P0 ;  /* 0x0000001210127208 */ /* 0x000fe40004000000 */
[----:B------:R-:W-:Y:S01]  /*0660*/  FSEL R19, R9, R19, !P0 ;  /* 0x0000001309137208 */ /* 0x000fe20004000000 */
[----:B------:R-:W-:Y:S06]  /*0670*/  BRA `(.L_x_3) ;  /* 0x0000000000547947 */ /* 0x000fec0003800000 */
.L_x_2:
[----:B------:R-:W-:-:S14]  /*0680*/  DSETP.NAN.AND P0, PT, R10, R10, PT ;  /* 0x0000000a0a00722a */ /* 0x000fdc0003f08000 */
[----:B------:R-:W-:Y:S05]  /*0690*/  @P0 BRA `(.L_x_4) ;  /* 0x0000000000440947 */ /* 0x000fea0003800000 */
[----:B------:R-:W-:-:S14]  /*06a0*/  DSETP.NAN.AND P0, PT, R8, R8, PT ;  /* 0x000000080800722a */ /* 0x000fdc0003f08000 */
[----:B------:R-:W-:Y:S05]  /*06b0*/  @P0 BRA `(.L_x_5) ;  /* 0x0000000000300947 */ /* 0x000fea0003800000 */
[----:B------:R-:W-:Y:S01]  /*06c0*/  ISETP.NE.AND P0, PT, R23, R24, PT ;  /* 0x000000181700720c */ /* 0x000fe20003f05270 */
[----:B------:R-:W-:Y:S02]  /*06d0*/  IMAD.MOV.U32 R18, RZ, RZ, 0x0 ;  /* 0x00000000ff127424 */ /* 0x000fe400078e00ff */
[----:B------:R-:W-:-:S10]  /*06e0*/  IMAD.MOV.U32 R19, RZ, RZ, -0x80000 ;  /* 0xfff80000ff137424 */ /* 0x000fd400078e00ff */
[----:B------:R-:W-:Y:S05]  /*06f0*/  @!P0 BRA `(.L_x_3) ;  /* 0x0000000000348947 */ /* 0x000fea0003800000 */
[----:B------:R-:W-:Y:S02]  /*0700*/  ISETP.NE.AND P0, PT, R23, 0x7ff00000, PT ;  /* 0x7ff000001700780c */ /* 0x000fe40003f05270 */
[----:B------:R-:W-:Y:S02]  /*0710*/  LOP3.LUT R19, R11, 0x80000000, R9, 0x48, !PT ;  /* 0x800000000b137812 */ /* 0x000fe400078e4809 */
[----:B------:R-:W-:-:S13]  /*0720*/  ISETP.EQ.OR P0, PT, R24, RZ, !P0 ;  /* 0x000000ff1800720c */ /* 0x000fda0004702670 */
[----:B------:R-:W-:Y:S01]  /*0730*/  @P0 LOP3.LUT R2, R19, 0x7ff00000, RZ, 0xfc, !PT ;  /* 0x7ff0000013020812 */ /* 0x000fe200078efcff */
[----:B------:R-:W-:Y:S02]  /*0740*/  @!P0 IMAD.MOV.U32 R18, RZ, RZ, RZ ;  /* 0x000000ffff128224 */ /* 0x000fe400078e00ff */
[----:B------:R-:W-:Y:S02]  /*0750*/  @P0 IMAD.MOV.U32 R18, RZ, RZ, RZ ;  /* 0x000000ffff120224 */ /* 0x000fe400078e00ff */
[----:B------:R-:W-:Y:S01]  /*0760*/  @P0 IMAD.MOV.U32 R19, RZ, RZ, R2 ;  /* 0x000000ffff130224 */ /* 0x000fe200078e0002 */
[----:B------:R-:W-:Y:S06]  /*0770*/  BRA `(.L_x_3) ;  /* 0x0000000000147947 */ /* 0x000fec0003800000 */
.L_x_5:
[----:B------:R-:W-:Y:S01]  /*0780*/  LOP3.LUT R19, R9, 0x80000, RZ, 0xfc, !PT ;  /* 0x0008000009137812 */ /* 0x000fe200078efcff */
[----:B------:R-:W-:Y:S01]  /*0790*/  IMAD.MOV.U32 R18, RZ, RZ, R8 ;  /* 0x000000ffff127224 */ /* 0x000fe200078e0008 */
[----:B------:R-:W-:Y:S06]  /*07a0*/  BRA `(.L_x_3) ;  /* 0x0000000000087947 */ /* 0x000fec0003800000 */
.L_x_4:
[----:B------:R-:W-:Y:S01]  /*07b0*/  LOP3.LUT R19, R11, 0x80000, RZ, 0xfc, !PT ;  /* 0x000800000b137812 */ /* 0x000fe200078efcff */
[----:B------:R-:W-:-:S07]  /*07c0*/  IMAD.MOV.U32 R18, RZ, RZ, R10 ;  /* 0x000000ffff127224 */ /* 0x000fce00078e000a */
.L_x_3:
[----:B------:R-:W-:Y:S02]  /*07d0*/  IMAD.MOV.U32 R15, RZ, RZ, 0x0 ;  /* 0x00000000ff0f7424 */ /* 0x000fe400078e00ff */
[----:B------:R-:W-:Y:S02]  /*07e0*/  IMAD.MOV.U32 R2, RZ, RZ, R18 ;  /* 0x000000ffff027224 */ /* 0x000fe400078e0012 */
[----:B------:R-:W-:Y:S01]  /*07f0*/  IMAD.MOV.U32 R3, RZ, RZ, R19 ;  /* 0x000000ffff037224 */ /* 0x000fe200078e0013 */
[----:B------:R-:W-:Y:S06]  /*0800*/  RET.REL.NODEC R14 `(_Z24finite_difference_kernelPdS_) ;  /* 0xfffffff40efc7950 */ /* 0x000fec0003c3ffff */
.L_x_6:
[----:B------:R-:W-:-:S00]  /*0810*/  BRA `(.L_x_6) ;  /* 0xfffffffc00fc7947 */ /* 0x000fc0000383ffff */
[----:B------:R-:W-:-:S00]  /*0820*/  NOP ;  /* 0x0000000000007918 */ /* 0x000fc00000000000 */
        /* <DEDUP_REMOVED lines=13> */
.L_x_7:


//--------------------- .nv.shared.reserved.0     --------------------------
	.section	.nv.shared.reserved.0,"aw",@nobits
	.weak		__nv_reservedSMEM_offset_0_alias
	.size		__nv_reservedSMEM_offset_0_alias, 0, 64
	.other		__nv_reservedSMEM_offset_0_alias,@"STO_CUDA_RESERVED_SHARED STV_DEFAULT"
__nv_reservedSMEM_offset_0_alias:
	.zero		0
	.zero		64


//--------------------- .nv.constant0._Z24finite_difference_kernelPdS_ --------------------------
	.section	.nv.constant0._Z24finite_difference_kernelPdS_,"a",@progbits
	.sectionflags	@""
	.align	4
.nv.constant0._Z24finite_difference_kernelPdS_:
	.zero		912


//--------------------- SYMBOLS --------------------------

	.type		.nv.reservedSmem.offset0,@object
	.size		.nv.reservedSmem.offset0,0x4
